//
// Generated by NVIDIA NVVM Compiler
//
// Compiler Build ID: CL-36424714
// Cuda compilation tools, release 13.0, V13.0.88
// Based on NVVM 20.0.0
//

.version 9.0
.target sm_100
.address_size 64

	// .globl	_Z11hello_worldv
.extern .func  (.param .b32 func_retval0) vprintf
(
	.param .b64 vprintf_param_0,
	.param .b64 vprintf_param_1
)
;
.global .align 1 .b8 $str[38] = {72, 101, 108, 108, 111, 32, 67, 85, 68, 65, 32, 87, 111, 114, 108, 100, 32, 45, 32, 40, 37, 100, 44, 32, 37, 100, 41, 32, 40, 37, 100, 44, 32, 37, 100, 41, 10};

.visible .entry _Z11hello_worldv()
{
	.local .align 16 .b8 	__local_depot0[16];
	.reg .b64 	%SP;
	.reg .b64 	%SPL;
	.reg .b32 	%r<7>;
	.reg .b64 	%rd<5>;

	mov.u64 	%SPL, __local_depot0;
	cvta.local.u64 	%SP, %SPL;
	add.u64 	%rd1, %SP, 0;
	add.u64 	%rd2, %SPL, 0;
	mov.u32 	%r1, %ctaid.x;
	mov.u32 	%r2, %ctaid.y;
	mov.u32 	%r3, %tid.x;
	mov.u32 	%r4, %tid.y;
	st.local.v4.u32 	[%rd2], {%r1, %r2, %r3, %r4};
	mov.u64 	%rd3, $str;
	cvta.global.u64 	%rd4, %rd3;
	{ // callseq 0, 0
	.param .b64 param0;
	st.param.b64 	[param0], %rd4;
	.param .b64 param1;
	st.param.b64 	[param1], %rd1;
	.param .b32 retval0;
	call.uni (retval0), 
	vprintf, 
	(
	param0, 
	param1
	);
	ld.param.b32 	%r5, [retval0];
	} // callseq 0
	ret;

}


// ===== COMPILED SASS (sm_100) =====

	.target	sm_100

	.elftype	@"ET_EXEC"


//--------------------- .note.nv.tkinfo           --------------------------
	.section	.note.nv.tkinfo,"",@"SHT_NOTE"
	.sectionflags	@"SHF_NOTE_NV_TKINFO"
	.tkinfo
        /*0018*/ 	.word	0x00000002
        /*0030*/ 	.string	""
        /*0030*/ 	.string	"ptxas"
        /*0030*/ 	.string	"Cuda compilation tools, release 13.0, V13.0.88"
        /*0030*/ 	.string	"Build cuda_13.0.r13.0/compiler.36424714_0"
        /*0030*/ 	.string	"-arch sm_100 -m 64 "



//--------------------- .note.nv.cuinfo           --------------------------
	.section	.note.nv.cuinfo,"",@"SHT_NOTE"
	.sectionflags	@"SHF_NOTE_NV_CUINFO"
        /*0018*/ 	.short	0x0002
        /*001a*/ 	.short	0x0064
        /*001c*/ 	.short	0x0082
	.zero		2


//--------------------- .nv.info                  --------------------------
	.section	.nv.info,"",@"SHT_CUDA_INFO"
	.align	4


	//----- nvinfo : EIATTR_REGCOUNT
	.align		4
        /*0000*/ 	.byte	0x04, 0x2f
        /*0002*/ 	.short	(.L_2 - .L_1)
	.align		4
.L_1:
        /*0004*/ 	.word	index@(_Z11hello_worldv)
        /*0008*/ 	.word	0x00000018


	//----- nvinfo : EIATTR_FRAME_SIZE
	.align		4
.L_2:
        /*000c*/ 	.byte	0x04, 0x11
        /*000e*/ 	.short	(.L_4 - .L_3)
	.align		4
.L_3:
        /*0010*/ 	.word	index@(_Z11hello_worldv)
        /*0014*/ 	.word	0x00000010


	//----- nvinfo : EIATTR_MIN_STACK_SIZE
	.align		4
.L_4:
        /*0018*/ 	.byte	0x04, 0x12
        /*001a*/ 	.short	(.L_6 - .L_5)
	.align		4
.L_5:
        /*001c*/ 	.word	index@(_Z11hello_worldv)
        /*0020*/ 	.word	0x00000010
.L_6:


//--------------------- .nv.compat                --------------------------
	.section	.nv.compat,"",@"SHT_CUDA_COMPAT_INFO"
	.align	4
        /*0000*/ 	.byte	0x02, 0x09, 0x00, 0x00, 0x02, 0x02, 0x01, 0x00, 0x02, 0x05, 0x05, 0x00, 0x03, 0x07, 0x01, 0x01
        /*0010*/ 	.byte	0x02, 0x03, 0x00, 0x00, 0x02, 0x06, 0x01, 0x00, 0x04, 0x0b, 0x08, 0x00, 0x09, 0x00, 0x00, 0x00
        /*0020*/ 	.byte	0x00, 0x00, 0x00, 0x00


//--------------------- .nv.info._Z11hello_worldv --------------------------
	.section	.nv.info._Z11hello_worldv,"",@"SHT_CUDA_INFO"
	.sectionflags	@""
	.align	4


	//----- nvinfo : EIATTR_CUDA_API_VERSION
	.align		4
        /*0000*/ 	.byte	0x04, 0x37
        /*0002*/ 	.short	(.L_8 - .L_7)
.L_7:
        /*0004*/ 	.word	0x00000082


	//----- nvinfo : EIATTR_SPARSE_MMA_MASK
	.align		4
.L_8:
        /*0008*/ 	.byte	0x03, 0x50
        /*000a*/ 	.short	0x0000


	//----- nvinfo : EIATTR_MAXREG_COUNT
	.align		4
        /*000c*/ 	.byte	0x03, 0x1b
        /*000e*/ 	.short	0x00ff


	//----- nvinfo : EIATTR_EXTERNS
	.align		4
        /*0010*/ 	.byte	0x04, 0x0f
        /*0012*/ 	.short	(.L_10 - .L_9)


	//   ....[0]....
	.align		4
.L_9:
        /*0014*/ 	.word	index@(vprintf)


	//----- nvinfo : EIATTR_MERCURY_ISA_VERSION
	.align		4
.L_10:
        /*0018*/ 	.byte	0x03, 0x5f
        /*001a*/ 	.short	0x0101


	//----- nvinfo : EIATTR_VRC_CTA_INIT_COUNT
	.align		4
        /*001c*/ 	.byte	0x02, 0x4a
	.zero		1
	.zero		1


	//----- nvinfo : EIATTR_SYSCALL_OFFSETS
	.align		4
        /*0020*/ 	.byte	0x04, 0x46
        /*0022*/ 	.short	(.L_12 - .L_11)


	//   ....[0]....
.L_11:
        /*0024*/ 	.word	0x00000110


	//----- nvinfo : EIATTR_EXIT_INSTR_OFFSETS
	.align		4
.L_12:
        /*0028*/ 	.byte	0x04, 0x1c
        /*002a*/ 	.short	(.L_14 - .L_13)


	//   ....[0]....
.L_13:
        /*002c*/ 	.word	0x00000120


	//----- nvinfo : EIATTR_SW_WAR
	.align		4
.L_14:
        /*0030*/ 	.byte	0x04, 0x36
        /*0032*/ 	.short	(.L_16 - .L_15)
.L_15:
        /*0034*/ 	.word	0x00000008
.L_16:


//--------------------- .nv.callgraph             --------------------------
	.section	.nv.callgraph,"",@"SHT_CUDA_CALLGRAPH"
	.align	4
	.sectionentsize	8
	.align		4
        /*0000*/ 	.word	0x00000000
	.align		4
        /*0004*/ 	.word	0xffffffff
	.align		4
        /*0008*/ 	.word	index@(_Z11hello_worldv)
	.align		4
        /*000c*/ 	.word	index@(vprintf)
	.align		4
        /*0010*/ 	.word	0x00000000
	.align		4
        /*0014*/ 	.word	0xfffffffe
	.align		4
        /*0018*/ 	.word	0x00000000
	.align		4
        /*001c*/ 	.word	0xfffffffd
	.align		4
        /*0020*/ 	.word	0x00000000
	.align		4
        /*0024*/ 	.word	0xfffffffc


//--------------------- .nv.constant4             --------------------------
	.section	.nv.constant4,"a",@progbits
	.align	8
	.align		8
.nv.constant4:
        /*0000*/ 	.dword	vprintf
	.align		8
        /*0008*/ 	.dword	$str


//--------------------- .text._Z11hello_worldv    --------------------------
	.section	.text._Z11hello_worldv,"ax",@progbits
	.align	128
        .global         _Z11hello_worldv
        .type           _Z11hello_worldv,@function
        .size           _Z11hello_worldv,(.L_x_2 - _Z11hello_worldv)
        .other          _Z11hello_worldv,@"STO_CUDA_ENTRY STV_DEFAULT"
_Z11hello_worldv:
.text._Z11hello_worldv:
[----:B------:R-:W0:Y:S01]  /*0000*/  LDC R1, c[0x0][0x37c] ;  /* 0x0000df00ff017b82 */ /* 0x000e220000000800 */
[----:B------:R-:W1:Y:S01]  /*0010*/  S2R R8, SR_CTAID.X ;  /* 0x0000000000087919 */ /* 0x000e620000002500 */
[----:B0-----:R-:W-:Y:S01]  /*0020*/  VIADD R1, R1, 0xfffffff0 ;  /* 0xfffffff001017836 */ /* 0x001fe20000000000 */
[----:B------:R-:W-:Y:S01]  /*0030*/  MOV R0, 0x0 ;  /* 0x0000000000007802 */ /* 0x000fe20000000f00 */
[----:B------:R-:W0:Y:S01]  /*0040*/  LDCU UR4, c[0x0][0x2f8] ;  /* 0x00005f00ff0477ac */ /* 0x000e220008000800 */
[----:B------:R-:W1:Y:S03]  /*0050*/  S2R R9, SR_CTAID.Y ;  /* 0x0000000000097919 */ /* 0x000e660000002600 */
[----:B------:R2:W3:Y:S01]  /*0060*/  LDC.64 R2, c[0x4][R0] ;  /* 0x0100000000027b82 */ /* 0x0004e20000000a00 */
[----:B------:R-:W4:Y:S01]  /*0070*/  LDCU.64 UR6, c[0x4][0x8] ;  /* 0x01000100ff0677ac */ /* 0x000f220008000a00 */
[----:B------:R-:W1:Y:S01]  /*0080*/  S2R R10, SR_TID.X ;  /* 0x00000000000a7919 */ /* 0x000e620000002100 */
[----:B------:R-:W5:Y:S01]  /*0090*/  LDCU UR5, c[0x0][0x2fc] ;  /* 0x00005f80ff0577ac */ /* 0x000f620008000800 */
[----:B------:R-:W1:Y:S01]  /*00a0*/  S2R R11, SR_TID.Y ;  /* 0x00000000000b7919 */ /* 0x000e620000002200 */
[----:B0-----:R-:W-:Y:S01]  /*00b0*/  IADD3 R6, P0, PT, R1, UR4, RZ ;  /* 0x0000000401067c10 */ /* 0x001fe2000ff1e0ff */
[----:B----4-:R-:W-:Y:S01]  /*00c0*/  IMAD.U32 R4, RZ, RZ, UR6 ;  /* 0x00000006ff047e24 */ /* 0x010fe2000f8e00ff */
[----:B------:R-:W-:-:S03]  /*00d0*/  MOV R5, UR7 ;  /* 0x0000000700057c02 */ /* 0x000fc60008000f00 */
[----:B-----5:R-:W-:Y:S01]  /*00e0*/  IMAD.X R7, RZ, RZ, UR5, P0 ;  /* 0x00000005ff077e24 */ /* 0x020fe200080e06ff */
[----:B-1----:R2:W-:Y:S07]  /*00f0*/  STL.128 [R1], R8 ;  /* 0x0000000801007387 */ /* 0x0025ee0000100c00 */
[----:B------:R-:W-:-:S07]  /*0100*/  LEPC R20, `(.L_x_0) ;  /* 0x000000001014794e */ /* 0x000fce0000000000 */
[----:B--23--:R-:W-:Y:S05]  /*0110*/  CALL.ABS.NOINC R2 ;  /* 0x0000000002007343 */ /* 0x00cfea0003c00000 */
.L_x_0:
[----:B------:R-:W-:Y:S05]  /*0120*/  EXIT ;  /* 0x000000000000794d */ /* 0x000fea0003800000 */
.L_x_1:
[----:B------:R-:W-:-:S00]  /*0130*/  BRA `(.L_x_1) ;  /* 0xfffffffc00fc7947 */ /* 0x000fc0000383ffff */
[----:B------:R-:W-:-:S00]  /*0140*/  NOP ;  /* 0x0000000000007918 */ /* 0x000fc00000000000 */
        /* <DEDUP_REMOVED lines=11> */
.L_x_2:


//--------------------- .nv.global.init           --------------------------
	.section	.nv.global.init,"aw",@progbits
.nv.global.init:
	.type		$str,@object
	.size		$str,(.L_0 - $str)
$str:
        /*0000*/ 	.byte	0x48, 0x65, 0x6c, 0x6c, 0x6f, 0x20, 0x43, 0x55, 0x44, 0x41, 0x20, 0x57, 0x6f, 0x72, 0x6c, 0x64
        /*0010*/ 	.byte	0x20, 0x2d, 0x20, 0x28, 0x25, 0x64, 0x2c, 0x20, 0x25, 0x64, 0x29, 0x20, 0x28, 0x25, 0x64, 0x2c
        /*0020*/ 	.byte	0x20, 0x25, 0x64, 0x29, 0x0a, 0x00
.L_0:


//--------------------- .nv.shared.reserved.0     --------------------------
	.section	.nv.shared.reserved.0,"aw",@nobits
	.weak		__nv_reservedSMEM_offset_0_alias
	.size		__nv_reservedSMEM_offset_0_alias, 0, 64
	.other		__nv_reservedSMEM_offset_0_alias,@"STO_CUDA_RESERVED_SHARED STV_DEFAULT"
__nv_reservedSMEM_offset_0_alias:
	.zero		0
	.zero		64


//--------------------- .nv.constant0._Z11hello_worldv --------------------------
	.section	.nv.constant0._Z11hello_worldv,"a",@progbits
	.sectionflags	@""
	.align	4
.nv.constant0._Z11hello_worldv:
	.zero		896


//--------------------- SYMBOLS --------------------------

	.type		.nv.reservedSmem.offset0,@object
	.size		.nv.reservedSmem.offset0,0x4
	.type		vprintf,@function
